//
// Generated by NVIDIA NVVM Compiler
//
// Compiler Build ID: CL-36424714
// Cuda compilation tools, release 13.0, V13.0.88
// Based on NVVM 20.0.0
//

.version 9.0
.target sm_100
.address_size 64

	// .globl	_Z36transpose_parallel_per_element_tiledPfS_
// _ZZ36transpose_parallel_per_element_tiledPfS_E4data has been demoted

.visible .entry _Z36transpose_parallel_per_element_tiledPfS_(
	.param .u64 .ptr .align 1 _Z36transpose_parallel_per_element_tiledPfS__param_0,
	.param .u64 .ptr .align 1 _Z36transpose_parallel_per_element_tiledPfS__param_1
)
{
	.reg .b32 	%r<28>;
	.reg .b32 	%f<3>;
	.reg .b64 	%rd<9>;
	// demoted variable
	.shared .align 4 .b8 _ZZ36transpose_parallel_per_element_tiledPfS_E4data[1024];
	ld.param.u64 	%rd1, [_Z36transpose_parallel_per_element_tiledPfS__param_0];
	ld.param.u64 	%rd2, [_Z36transpose_parallel_per_element_tiledPfS__param_1];
	cvta.to.global.u64 	%rd3, %rd2;
	cvta.to.global.u64 	%rd4, %rd1;
	mov.u32 	%r1, %ctaid.x;
	mov.u32 	%r2, %ntid.x;
	mul.lo.s32 	%r3, %r1, %r2;
	mov.u32 	%r4, %ctaid.y;
	mov.u32 	%r5, %ntid.y;
	mul.lo.s32 	%r6, %r4, %r5;
	mov.u32 	%r7, %tid.x;
	mov.u32 	%r8, %tid.y;
	add.s32 	%r9, %r6, %r8;
	shl.b32 	%r10, %r9, 10;
	add.s32 	%r11, %r3, %r7;
	add.s32 	%r12, %r11, %r10;
	mul.wide.s32 	%rd5, %r12, 4;
	add.s64 	%rd6, %rd4, %rd5;
	ld.global.f32 	%f1, [%rd6];
	cvt.rzi.s32.f32 	%r13, %f1;
	shl.b32 	%r14, %r8, 6;
	mov.u32 	%r15, _ZZ36transpose_parallel_per_element_tiledPfS_E4data;
	add.s32 	%r16, %r15, %r14;
	shl.b32 	%r17, %r7, 2;
	add.s32 	%r18, %r16, %r17;
	st.shared.u32 	[%r18], %r13;
	bar.sync 	0;
	shl.b32 	%r19, %r7, 6;
	add.s32 	%r20, %r15, %r19;
	shl.b32 	%r21, %r8, 2;
	add.s32 	%r22, %r20, %r21;
	ld.shared.u32 	%r23, [%r22];
	cvt.rn.f32.s32 	%f2, %r23;
	add.s32 	%r24, %r3, %r8;
	shl.b32 	%r25, %r24, 10;
	add.s32 	%r26, %r7, %r6;
	add.s32 	%r27, %r25, %r26;
	mul.wide.s32 	%rd7, %r27, 4;
	add.s64 	%rd8, %rd3, %rd7;
	st.global.f32 	[%rd8], %f2;
	ret;

}
	// .globl	_Z30transpose_parallel_per_elementPfS_
.visible .entry _Z30transpose_parallel_per_elementPfS_(
	.param .u64 .ptr .align 1 _Z30transpose_parallel_per_elementPfS__param_0,
	.param .u64 .ptr .align 1 _Z30transpose_parallel_per_elementPfS__param_1
)
{
	.reg .b32 	%r<13>;
	.reg .b32 	%f<2>;
	.reg .b64 	%rd<9>;

	ld.param.u64 	%rd1, [_Z30transpose_parallel_per_elementPfS__param_0];
	ld.param.u64 	%rd2, [_Z30transpose_parallel_per_elementPfS__param_1];
	cvta.to.global.u64 	%rd3, %rd2;
	cvta.to.global.u64 	%rd4, %rd1;
	mov.u32 	%r1, %ctaid.x;
	shl.b32 	%r2, %r1, 4;
	mov.u32 	%r3, %tid.x;
	add.s32 	%r4, %r2, %r3;
	mov.u32 	%r5, %ctaid.y;
	shl.b32 	%r6, %r5, 4;
	mov.u32 	%r7, %tid.y;
	add.s32 	%r8, %r6, %r7;
	shl.b32 	%r9, %r8, 10;
	add.s32 	%r10, %r9, %r4;
	mul.wide.s32 	%rd5, %r10, 4;
	add.s64 	%rd6, %rd4, %rd5;
	ld.global.f32 	%f1, [%rd6];
	shl.b32 	%r11, %r4, 10;
	add.s32 	%r12, %r11, %r8;
	mul.wide.s32 	%rd7, %r12, 4;
	add.s64 	%rd8, %rd3, %rd7;
	st.global.f32 	[%rd8], %f1;
	ret;

}
	// .globl	_Z6warmupv
.visible .entry _Z6warmupv()
{


	ret;

}


// ===== COMPILED SASS (sm_100) =====

	.target	sm_100

	.elftype	@"ET_EXEC"


//--------------------- .note.nv.tkinfo           --------------------------
	.section	.note.nv.tkinfo,"",@"SHT_NOTE"
	.sectionflags	@"SHF_NOTE_NV_TKINFO"
	.tkinfo
        /*0018*/ 	.word	0x00000002
        /*0030*/ 	.string	""
        /*0030*/ 	.string	"ptxas"
        /*0030*/ 	.string	"Cuda compilation tools, release 13.0, V13.0.88"
        /*0030*/ 	.string	"Build cuda_13.0.r13.0/compiler.36424714_0"
        /*0030*/ 	.string	"-arch sm_100 -m 64 "



//--------------------- .note.nv.cuinfo           --------------------------
	.section	.note.nv.cuinfo,"",@"SHT_NOTE"
	.sectionflags	@"SHF_NOTE_NV_CUINFO"
        /*0018*/ 	.short	0x0002
        /*001a*/ 	.short	0x0064
        /*001c*/ 	.short	0x0082
	.zero		2


//--------------------- .nv.info                  --------------------------
	.section	.nv.info,"",@"SHT_CUDA_INFO"
	.align	4


	//----- nvinfo : EIATTR_REGCOUNT
	.align		4
        /*0000*/ 	.byte	0x04, 0x2f
        /*0002*/ 	.short	(.L_1 - .L_0)
	.align		4
.L_0:
        /*0004*/ 	.word	index@(_Z36transpose_parallel_per_element_tiledPfS_)
        /*0008*/ 	.word	0x0000000e


	//----- nvinfo : EIATTR_FRAME_SIZE
	.align		4
.L_1:
        /*000c*/ 	.byte	0x04, 0x11
        /*000e*/ 	.short	(.L_3 - .L_2)
	.align		4
.L_2:
        /*0010*/ 	.word	index@(_Z36transpose_parallel_per_element_tiledPfS_)
        /*0014*/ 	.word	0x00000000


	//----- nvinfo : EIATTR_REGCOUNT
	.align		4
.L_3:
        /*0018*/ 	.byte	0x04, 0x2f
        /*001a*/ 	.short	(.L_5 - .L_4)
	.align		4
.L_4:
        /*001c*/ 	.word	index@(_Z30transpose_parallel_per_elementPfS_)
        /*0020*/ 	.word	0x0000000a


	//----- nvinfo : EIATTR_FRAME_SIZE
	.align		4
.L_5:
        /*0024*/ 	.byte	0x04, 0x11
        /*0026*/ 	.short	(.L_7 - .L_6)
	.align		4
.L_6:
        /*0028*/ 	.word	index@(_Z30transpose_parallel_per_elementPfS_)
        /*002c*/ 	.word	0x00000000


	//----- nvinfo : EIATTR_REGCOUNT
	.align		4
.L_7:
        /*0030*/ 	.byte	0x04, 0x2f
        /*0032*/ 	.short	(.L_9 - .L_8)
	.align		4
.L_8:
        /*0034*/ 	.word	index@(_Z6warmupv)
        /*0038*/ 	.word	0x00000004


	//----- nvinfo : EIATTR_FRAME_SIZE
	.align		4
.L_9:
        /*003c*/ 	.byte	0x04, 0x11
        /*003e*/ 	.short	(.L_11 - .L_10)
	.align		4
.L_10:
        /*0040*/ 	.word	index@(_Z6warmupv)
        /*0044*/ 	.word	0x00000000


	//----- nvinfo : EIATTR_MIN_STACK_SIZE
	.align		4
.L_11:
        /*0048*/ 	.byte	0x04, 0x12
        /*004a*/ 	.short	(.L_13 - .L_12)
	.align		4
.L_12:
        /*004c*/ 	.word	index@(_Z6warmupv)
        /*0050*/ 	.word	0x00000000


	//----- nvinfo : EIATTR_MIN_STACK_SIZE
	.align		4
.L_13:
        /*0054*/ 	.byte	0x04, 0x12
        /*0056*/ 	.short	(.L_15 - .L_14)
	.align		4
.L_14:
        /*0058*/ 	.word	index@(_Z30transpose_parallel_per_elementPfS_)
        /*005c*/ 	.word	0x00000000


	//----- nvinfo : EIATTR_MIN_STACK_SIZE
	.align		4
.L_15:
        /*0060*/ 	.byte	0x04, 0x12
        /*0062*/ 	.short	(.L_17 - .L_16)
	.align		4
.L_16:
        /*0064*/ 	.word	index@(_Z36transpose_parallel_per_element_tiledPfS_)
        /*0068*/ 	.word	0x00000000
.L_17:


//--------------------- .nv.compat                --------------------------
	.section	.nv.compat,"",@"SHT_CUDA_COMPAT_INFO"
	.align	4
        /*0000*/ 	.byte	0x02, 0x09, 0x00, 0x00, 0x02, 0x02, 0x01, 0x00, 0x02, 0x05, 0x05, 0x00, 0x03, 0x07, 0x01, 0x01
        /*0010*/ 	.byte	0x02, 0x03, 0x00, 0x00, 0x02, 0x06, 0x01, 0x00, 0x04, 0x0b, 0x08, 0x00, 0x09, 0x00, 0x00, 0x00
        /*0020*/ 	.byte	0x00, 0x00, 0x00, 0x00


//--------------------- .nv.info._Z6warmupv       --------------------------
	.section	.nv.info._Z6warmupv,"",@"SHT_CUDA_INFO"
	.sectionflags	@""
	.align	4


	//----- nvinfo : EIATTR_CUDA_API_VERSION
	.align		4
        /*0000*/ 	.byte	0x04, 0x37
        /*0002*/ 	.short	(.L_19 - .L_18)
.L_18:
        /*0004*/ 	.word	0x00000082


	//----- nvinfo : EIATTR_SPARSE_MMA_MASK
	.align		4
.L_19:
        /*0008*/ 	.byte	0x03, 0x50
        /*000a*/ 	.short	0x0000


	//----- nvinfo : EIATTR_MAXREG_COUNT
	.align		4
        /*000c*/ 	.byte	0x03, 0x1b
        /*000e*/ 	.short	0x00ff


	//----- nvinfo : EIATTR_MERCURY_ISA_VERSION
	.align		4
        /*0010*/ 	.byte	0x03, 0x5f
        /*0012*/ 	.short	0x0101


	//----- nvinfo : EIATTR_VRC_CTA_INIT_COUNT
	.align		4
        /*0014*/ 	.byte	0x02, 0x4a
	.zero		1
	.zero		1


	//----- nvinfo : EIATTR_EXIT_INSTR_OFFSETS
	.align		4
        /*0018*/ 	.byte	0x04, 0x1c
        /*001a*/ 	.short	(.L_21 - .L_20)


	//   ....[0]....
.L_20:
        /*001c*/ 	.word	0x00000010


	//----- nvinfo : EIATTR_SW_WAR
	.align		4
.L_21:
        /*0020*/ 	.byte	0x04, 0x36
        /*0022*/ 	.short	(.L_23 - .L_22)
.L_22:
        /*0024*/ 	.word	0x00000008
.L_23:


//--------------------- .nv.info._Z30transpose_parallel_per_elementPfS_ --------------------------
	.section	.nv.info._Z30transpose_parallel_per_elementPfS_,"",@"SHT_CUDA_INFO"
	.sectionflags	@""
	.align	4


	//----- nvinfo : EIATTR_CUDA_API_VERSION
	.align		4
        /*0000*/ 	.byte	0x04, 0x37
        /*0002*/ 	.short	(.L_25 - .L_24)
.L_24:
        /*0004*/ 	.word	0x00000082


	//----- nvinfo : EIATTR_KPARAM_INFO
	.align		4
.L_25:
        /*0008*/ 	.byte	0x04, 0x17
        /*000a*/ 	.short	(.L_27 - .L_26)
.L_26:
        /*000c*/ 	.word	0x00000000
        /*0010*/ 	.short	0x0001
        /*0012*/ 	.short	0x0008
        /*0014*/ 	.byte	0x00, 0xf5, 0x21, 0x00


	//----- nvinfo : EIATTR_KPARAM_INFO
	.align		4
.L_27:
        /*0018*/ 	.byte	0x04, 0x17
        /*001a*/ 	.short	(.L_29 - .L_28)
.L_28:
        /*001c*/ 	.word	0x00000000
        /*0020*/ 	.short	0x0000
        /*0022*/ 	.short	0x0000
        /*0024*/ 	.byte	0x00, 0xf5, 0x21, 0x00


	//----- nvinfo : EIATTR_SPARSE_MMA_MASK
	.align		4
.L_29:
        /*0028*/ 	.byte	0x03, 0x50
        /*002a*/ 	.short	0x0000


	//----- nvinfo : EIATTR_MAXREG_COUNT
	.align		4
        /*002c*/ 	.byte	0x03, 0x1b
        /*002e*/ 	.short	0x00ff


	//----- nvinfo : EIATTR_MERCURY_ISA_VERSION
	.align		4
        /*0030*/ 	.byte	0x03, 0x5f
        /*0032*/ 	.short	0x0101


	//----- nvinfo : EIATTR_VRC_CTA_INIT_COUNT
	.align		4
        /*0034*/ 	.byte	0x02, 0x4a
	.zero		1
	.zero		1


	//----- nvinfo : EIATTR_EXIT_INSTR_OFFSETS
	.align		4
        /*0038*/ 	.byte	0x04, 0x1c
        /*003a*/ 	.short	(.L_31 - .L_30)


	//   ....[0]....
.L_30:
        /*003c*/ 	.word	0x00000100


	//----- nvinfo : EIATTR_CBANK_PARAM_SIZE
	.align		4
.L_31:
        /*0040*/ 	.byte	0x03, 0x19
        /*0042*/ 	.short	0x0010


	//----- nvinfo : EIATTR_PARAM_CBANK
	.align		4
        /*0044*/ 	.byte	0x04, 0x0a
        /*0046*/ 	.short	(.L_33 - .L_32)
	.align		4
.L_32:
        /*0048*/ 	.word	index@(.nv.constant0._Z30transpose_parallel_per_elementPfS_)
        /*004c*/ 	.short	0x0380
        /*004e*/ 	.short	0x0010


	//----- nvinfo : EIATTR_SW_WAR
	.align		4
.L_33:
        /*0050*/ 	.byte	0x04, 0x36
        /*0052*/ 	.short	(.L_35 - .L_34)
.L_34:
        /*0054*/ 	.word	0x00000008
.L_35:


//--------------------- .nv.info._Z36transpose_parallel_per_element_tiledPfS_ --------------------------
	.section	.nv.info._Z36transpose_parallel_per_element_tiledPfS_,"",@"SHT_CUDA_INFO"
	.sectionflags	@""
	.align	4


	//----- nvinfo : EIATTR_CUDA_API_VERSION
	.align		4
        /*0000*/ 	.byte	0x04, 0x37
        /*0002*/ 	.short	(.L_37 - .L_36)
.L_36:
        /*0004*/ 	.word	0x00000082


	//----- nvinfo : EIATTR_KPARAM_INFO
	.align		4
.L_37:
        /*0008*/ 	.byte	0x04, 0x17
        /*000a*/ 	.short	(.L_39 - .L_38)
.L_38:
        /*000c*/ 	.word	0x00000000
        /*0010*/ 	.short	0x0001
        /*0012*/ 	.short	0x0008
        /*0014*/ 	.byte	0x00, 0xf5, 0x21, 0x00


	//----- nvinfo : EIATTR_KPARAM_INFO
	.align		4
.L_39:
        /*0018*/ 	.byte	0x04, 0x17
        /*001a*/ 	.short	(.L_41 - .L_40)
.L_40:
        /*001c*/ 	.word	0x00000000
        /*0020*/ 	.short	0x0000
        /*0022*/ 	.short	0x0000
        /*0024*/ 	.byte	0x00, 0xf5, 0x21, 0x00


	//----- nvinfo : EIATTR_SPARSE_MMA_MASK
	.align		4
.L_41:
        /*0028*/ 	.byte	0x03, 0x50
        /*002a*/ 	.short	0x0000


	//----- nvinfo : EIATTR_MAXREG_COUNT
	.align		4
        /*002c*/ 	.byte	0x03, 0x1b
        /*002e*/ 	.short	0x00ff


	//----- nvinfo : EIATTR_NUM_BARRIERS
	.align		4
        /*0030*/ 	.byte	0x02, 0x4c
        /*0032*/ 	.byte	0x01
	.zero		1


	//----- nvinfo : EIATTR_MERCURY_ISA_VERSION
	.align		4
        /*0034*/ 	.byte	0x03, 0x5f
        /*0036*/ 	.short	0x0101


	//----- nvinfo : EIATTR_VRC_CTA_INIT_COUNT
	.align		4
        /*0038*/ 	.byte	0x02, 0x4a
	.zero		1
	.zero		1


	//----- nvinfo : EIATTR_EXIT_INSTR_OFFSETS
	.align		4
        /*003c*/ 	.byte	0x04, 0x1c
        /*003e*/ 	.short	(.L_43 - .L_42)


	//   ....[0]....
.L_42:
        /*0040*/ 	.word	0x00000200


	//----- nvinfo : EIATTR_CBANK_PARAM_SIZE
	.align		4
.L_43:
        /*0044*/ 	.byte	0x03, 0x19
        /*0046*/ 	.short	0x0010


	//----- nvinfo : EIATTR_PARAM_CBANK
	.align		4
        /*0048*/ 	.byte	0x04, 0x0a
        /*004a*/ 	.short	(.L_45 - .L_44)
	.align		4
.L_44:
        /*004c*/ 	.word	index@(.nv.constant0._Z36transpose_parallel_per_element_tiledPfS_)
        /*0050*/ 	.short	0x0380
        /*0052*/ 	.short	0x0010


	//----- nvinfo : EIATTR_SW_WAR
	.align		4
.L_45:
        /*0054*/ 	.byte	0x04, 0x36
        /*0056*/ 	.short	(.L_47 - .L_46)
.L_46:
        /*0058*/ 	.word	0x00000008
.L_47:


//--------------------- .nv.callgraph             --------------------------
	.section	.nv.callgraph,"",@"SHT_CUDA_CALLGRAPH"
	.align	4
	.sectionentsize	8
	.align		4
        /*0000*/ 	.word	0x00000000
	.align		4
        /*0004*/ 	.word	0xffffffff
	.align		4
        /*0008*/ 	.word	0x00000000
	.align		4
        /*000c*/ 	.word	0xfffffffe
	.align		4
        /*0010*/ 	.word	0x00000000
	.align		4
        /*0014*/ 	.word	0xfffffffd
	.align		4
        /*0018*/ 	.word	0x00000000
	.align		4
        /*001c*/ 	.word	0xfffffffc


//--------------------- .text._Z6warmupv          --------------------------
	.section	.text._Z6warmupv,"ax",@progbits
	.align	128
        .global         _Z6warmupv
        .type           _Z6warmupv,@function
        .size           _Z6warmupv,(.L_x_3 - _Z6warmupv)
        .other          _Z6warmupv,@"STO_CUDA_ENTRY STV_DEFAULT"
_Z6warmupv:
.text._Z6warmupv:
[----:B------:R-:W-:Y:S01]  /*0000*/  LDC R1, c[0x0][0x37c] ;  /* 0x0000df00ff017b82 */ /* 0x000fe20000000800 */
[----:B------:R-:W-:Y:S05]  /*0010*/  EXIT ;  /* 0x000000000000794d */ /* 0x000fea0003800000 */
.L_x_0:
[----:B------:R-:W-:-:S00]  /*0020*/  BRA `(.L_x_0) ;  /* 0xfffffffc00fc7947 */ /* 0x000fc0000383ffff */
[----:B------:R-:W-:-:S00]  /*0030*/  NOP ;  /* 0x0000000000007918 */ /* 0x000fc00000000000 */
        /* <DEDUP_REMOVED lines=12> */
.L_x_3:


//--------------------- .text._Z30transpose_parallel_per_elementPfS_ --------------------------
	.section	.text._Z30transpose_parallel_per_elementPfS_,"ax",@progbits
	.align	128
        .global         _Z30transpose_parallel_per_elementPfS_
        .type           _Z30transpose_parallel_per_elementPfS_,@function
        .size           _Z30transpose_parallel_per_elementPfS_,(.L_x_4 - _Z30transpose_parallel_per_elementPfS_)
        .other          _Z30transpose_parallel_per_elementPfS_,@"STO_CUDA_ENTRY STV_DEFAULT"
_Z30transpose_parallel_per_elementPfS_:
.text._Z30transpose_parallel_per_elementPfS_:
[----:B------:R-:W-:Y:S01]  /*0000*/  LDC R1, c[0x0][0x37c] ;  /* 0x0000df00ff017b82 */ /* 0x000fe20000000800 */
[----:B------:R-:W0:Y:S07]  /*0010*/  S2R R0, SR_CTAID.X ;  /* 0x0000000000007919 */ /* 0x000e2e0000002500 */
[----:B------:R-:W1:Y:S01]  /*0020*/  LDC.64 R2, c[0x0][0x380] ;  /* 0x0000e000ff027b82 */ /* 0x000e620000000a00 */
[----:B------:R-:W2:Y:S01]  /*0030*/  LDCU.64 UR4, c[0x0][0x358] ;  /* 0x00006b00ff0477ac */ /* 0x000ea20008000a00 */
[----:B------:R-:W0:Y:S01]  /*0040*/  S2R R5, SR_TID.X ;  /* 0x0000000000057919 */ /* 0x000e220000002100 */
[----:B------:R-:W3:Y:S01]  /*0050*/  S2R R7, SR_CTAID.Y ;  /* 0x0000000000077919 */ /* 0x000ee20000002600 */
[----:B------:R-:W3:Y:S01]  /*0060*/  S2R R4, SR_TID.Y ;  /* 0x0000000000047919 */ /* 0x000ee20000002200 */
[----:B0-----:R-:W-:-:S02]  /*0070*/  LEA R0, R0, R5, 0x4 ;  /* 0x0000000500007211 */ /* 0x001fc400078e20ff */
[----:B---3--:R-:W-:-:S04]  /*0080*/  LEA R7, R7, R4, 0x4 ;  /* 0x0000000407077211 */ /* 0x008fc800078e20ff */
[----:B------:R-:W-:-:S05]  /*0090*/  LEA R5, R7, R0, 0xa ;  /* 0x0000000007057211 */ /* 0x000fca00078e50ff */
[----:B-1----:R-:W-:Y:S02]  /*00a0*/  IMAD.WIDE R2, R5, 0x4, R2 ;  /* 0x0000000405027825 */ /* 0x002fe400078e0202 */
[----:B------:R-:W0:Y:S04]  /*00b0*/  LDC.64 R4, c[0x0][0x388] ;  /* 0x0000e200ff047b82 */ /* 0x000e280000000a00 */
[----:B--2---:R-:W2:Y:S01]  /*00c0*/  LDG.E R3, desc[UR4][R2.64] ;  /* 0x0000000402037981 */ /* 0x004ea2000c1e1900 */
[----:B------:R-:W-:-:S05]  /*00d0*/  LEA R7, R0, R7, 0xa ;  /* 0x0000000700077211 */ /* 0x000fca00078e50ff */
[----:B0-----:R-:W-:-:S05]  /*00e0*/  IMAD.WIDE R4, R7, 0x4, R4 ;  /* 0x0000000407047825 */ /* 0x001fca00078e0204 */
[----:B--2---:R-:W-:Y:S01]  /*00f0*/  STG.E desc[UR4][R4.64], R3 ;  /* 0x0000000304007986 */ /* 0x004fe2000c101904 */
[----:B------:R-:W-:Y:S05]  /*0100*/  EXIT ;  /* 0x000000000000794d */ /* 0x000fea0003800000 */
.L_x_1:
        /* <DEDUP_REMOVED lines=15> */
.L_x_4:


//--------------------- .text._Z36transpose_parallel_per_element_tiledPfS_ --------------------------
	.section	.text._Z36transpose_parallel_per_element_tiledPfS_,"ax",@progbits
	.align	128
        .global         _Z36transpose_parallel_per_element_tiledPfS_
        .type           _Z36transpose_parallel_per_element_tiledPfS_,@function
        .size           _Z36transpose_parallel_per_element_tiledPfS_,(.L_x_5 - _Z36transpose_parallel_per_element_tiledPfS_)
        .other          _Z36transpose_parallel_per_element_tiledPfS_,@"STO_CUDA_ENTRY STV_DEFAULT"
_Z36transpose_parallel_per_element_tiledPfS_:
.text._Z36transpose_parallel_per_element_tiledPfS_:
[----:B------:R-:W-:Y:S01]  /*0000*/  LDC R1, c[0x0][0x37c] ;  /* 0x0000df00ff017b82 */ /* 0x000fe20000000800 */
[----:B------:R-:W0:Y:S07]  /*0010*/  S2R R9, SR_TID.X ;  /* 0x0000000000097919 */ /* 0x000e2e0000002100 */
[----:B------:R-:W0:Y:S01]  /*0020*/  LDC R7, c[0x0][0x360] ;  /* 0x0000d800ff077b82 */ /* 0x000e220000000800 */
[----:B------:R-:W1:Y:S01]  /*0030*/  LDCU.64 UR6, c[0x0][0x358] ;  /* 0x00006b00ff0677ac */ /* 0x000e620008000a00 */
[----:B------:R-:W2:Y:S06]  /*0040*/  S2R R11, SR_TID.Y ;  /* 0x00000000000b7919 */ /* 0x000eac0000002200 */
[----:B------:R-:W0:Y:S08]  /*0050*/  S2UR UR8, SR_CTAID.X ;  /* 0x00000000000879c3 */ /* 0x000e300000002500 */
[----:B------:R-:W2:Y:S08]  /*0060*/  S2UR UR9, SR_CTAID.Y ;  /* 0x00000000000979c3 */ /* 0x000eb00000002600 */
[----:B------:R-:W2:Y:S08]  /*0070*/  LDC R8, c[0x0][0x364] ;  /* 0x0000d900ff087b82 */ /* 0x000eb00000000800 */
[----:B------:R-:W3:Y:S01]  /*0080*/  LDC.64 R2, c[0x0][0x380] ;  /* 0x0000e000ff027b82 */ /* 0x000ee20000000a00 */
[----:B0-----:R-:W-:-:S02]  /*0090*/  IMAD R5, R7, UR8, R9 ;  /* 0x0000000807057c24 */ /* 0x001fc4000f8e0209 */
[----:B--2---:R-:W-:-:S05]  /*00a0*/  IMAD R0, R8, UR9, R11 ;  /* 0x0000000908007c24 */ /* 0x004fca000f8e020b */
[----:B------:R-:W-:-:S05]  /*00b0*/  LEA R5, R0, R5, 0xa ;  /* 0x0000000500057211 */ /* 0x000fca00078e50ff */
[----:B---3--:R-:W-:-:S05]  /*00c0*/  IMAD.WIDE R2, R5, 0x4, R2 ;  /* 0x0000000405027825 */ /* 0x008fca00078e0202 */
[----:B-1----:R0:W2:Y:S01]  /*00d0*/  LDG.E R0, desc[UR6][R2.64] ;  /* 0x0000000602007981 */ /* 0x0020a2000c1e1900 */
[----:B------:R-:W1:Y:S01]  /*00e0*/  S2UR UR5, SR_CgaCtaId ;  /* 0x00000000000579c3 */ /* 0x000e620000008800 */
[----:B------:R-:W-:-:S07]  /*00f0*/  UMOV UR4, 0x400 ;  /* 0x0000040000047882 */ /* 0x000fce0000000000 */
[----:B0-----:R-:W0:Y:S01]  /*0100*/  LDC.64 R2, c[0x0][0x388] ;  /* 0x0000e200ff027b82 */ /* 0x001e220000000a00 */
[----:B-1----:R-:W-:-:S06]  /*0110*/  ULEA UR4, UR5, UR4, 0x18 ;  /* 0x0000000405047291 */ /* 0x002fcc000f8ec0ff */
[----:B------:R-:W-:Y:S02]  /*0120*/  LEA R4, R11, UR4, 0x6 ;  /* 0x000000040b047c11 */ /* 0x000fe4000f8e30ff */
[C---:B------:R-:W-:Y:S02]  /*0130*/  LEA R6, R9.reuse, UR4, 0x6 ;  /* 0x0000000409067c11 */ /* 0x040fe4000f8e30ff */
[----:B------:R-:W-:Y:S01]  /*0140*/  LEA R5, R9, R4, 0x2 ;  /* 0x0000000409057211 */ /* 0x000fe200078e10ff */
[----:B------:R-:W-:Y:S01]  /*0150*/  IMAD R4, R7, UR8, R11 ;  /* 0x0000000807047c24 */ /* 0x000fe2000f8e020b */
[----:B------:R-:W-:Y:S01]  /*0160*/  LEA R6, R11, R6, 0x2 ;  /* 0x000000060b067211 */ /* 0x000fe200078e10ff */
[----:B------:R-:W-:-:S05]  /*0170*/  IMAD R7, R8, UR9, R9 ;  /* 0x0000000908077c24 */ /* 0x000fca000f8e0209 */
[----:B------:R-:W-:-:S05]  /*0180*/  LEA R7, R4, R7, 0xa ;  /* 0x0000000704077211 */ /* 0x000fca00078e50ff */
[----:B0-----:R-:W-:Y:S01]  /*0190*/  IMAD.WIDE R2, R7, 0x4, R2 ;  /* 0x0000000407027825 */ /* 0x001fe200078e0202 */
[----:B--2---:R-:W0:Y:S02]  /*01a0*/  F2I.TRUNC.NTZ R0, R0 ;  /* 0x0000000000007305 */ /* 0x004e24000020f100 */
[----:B0-----:R-:W-:Y:S01]  /*01b0*/  STS [R5], R0 ;  /* 0x0000000005007388 */ /* 0x001fe20000000800 */
[----:B------:R-:W-:Y:S06]  /*01c0*/  BAR.SYNC.DEFER_BLOCKING 0x0 ;  /* 0x0000000000007b1d */ /* 0x000fec0000010000 */
[----:B------:R-:W0:Y:S02]  /*01d0*/  LDS R6, [R6] ;  /* 0x0000000006067984 */ /* 0x000e240000000800 */
[----:B0-----:R-:W-:-:S05]  /*01e0*/  I2FP.F32.S32 R7, R6 ;  /* 0x0000000600077245 */ /* 0x001fca0000201400 */
[----:B------:R-:W-:Y:S01]  /*01f0*/  STG.E desc[UR6][R2.64], R7 ;  /* 0x0000000702007986 */ /* 0x000fe2000c101906 */
[----:B------:R-:W-:Y:S05]  /*0200*/  EXIT ;  /* 0x000000000000794d */ /* 0x000fea0003800000 */
.L_x_2:
        /* <DEDUP_REMOVED lines=15> */
.L_x_5:


//--------------------- .nv.shared.reserved.0     --------------------------
	.section	.nv.shared.reserved.0,"aw",@nobits
	.weak		__nv_reservedSMEM_offset_0_alias
	.size		__nv_reservedSMEM_offset_0_alias, 0, 64
	.other		__nv_reservedSMEM_offset_0_alias,@"STO_CUDA_RESERVED_SHARED STV_DEFAULT"
__nv_reservedSMEM_offset_0_alias:
	.zero		0
	.zero		64


//--------------------- .nv.shared._Z36transpose_parallel_per_element_tiledPfS_ --------------------------
	.section	.nv.shared._Z36transpose_parallel_per_element_tiledPfS_,"aw",@nobits
	.sectionflags	@""
	.align	4
.nv.shared._Z36transpose_parallel_per_element_tiledPfS_:
	.zero		2048


//--------------------- .nv.constant0._Z6warmupv  --------------------------
	.section	.nv.constant0._Z6warmupv,"a",@progbits
	.sectionflags	@""
	.align	4
.nv.constant0._Z6warmupv:
	.zero		896


//--------------------- .nv.constant0._Z30transpose_parallel_per_elementPfS_ --------------------------
	.section	.nv.constant0._Z30transpose_parallel_per_elementPfS_,"a",@progbits
	.sectionflags	@""
	.align	4
.nv.constant0._Z30transpose_parallel_per_elementPfS_:
	.zero		912


//--------------------- .nv.constant0._Z36transpose_parallel_per_element_tiledPfS_ --------------------------
	.section	.nv.constant0._Z36transpose_parallel_per_element_tiledPfS_,"a",@progbits
	.sectionflags	@""
	.align	4
.nv.constant0._Z36transpose_parallel_per_element_tiledPfS_:
	.zero		912


//--------------------- SYMBOLS --------------------------

	.type		.nv.reservedSmem.offset0,@object
	.size		.nv.reservedSmem.offset0,0x4
	.type		.nv.reservedSmem.cap,@object
	.size		.nv.reservedSmem.cap,0x4
